//
// Generated by NVIDIA NVVM Compiler
//
// Compiler Build ID: CL-36424714
// Cuda compilation tools, release 13.0, V13.0.88
// Based on NVVM 20.0.0
//

.version 9.0
.target sm_100
.address_size 64

	// .globl	_Z10vector_addPiS_S_

.visible .entry _Z10vector_addPiS_S_(
	.param .u64 .ptr .align 1 _Z10vector_addPiS_S__param_0,
	.param .u64 .ptr .align 1 _Z10vector_addPiS_S__param_1,
	.param .u64 .ptr .align 1 _Z10vector_addPiS_S__param_2
)
{
	.reg .b32 	%r<5>;
	.reg .b64 	%rd<11>;

	ld.param.u64 	%rd1, [_Z10vector_addPiS_S__param_0];
	ld.param.u64 	%rd2, [_Z10vector_addPiS_S__param_1];
	ld.param.u64 	%rd3, [_Z10vector_addPiS_S__param_2];
	cvta.to.global.u64 	%rd4, %rd3;
	cvta.to.global.u64 	%rd5, %rd2;
	cvta.to.global.u64 	%rd6, %rd1;
	mov.u32 	%r1, %ctaid.x;
	mul.wide.u32 	%rd7, %r1, 4;
	add.s64 	%rd8, %rd6, %rd7;
	ld.global.u32 	%r2, [%rd8];
	add.s64 	%rd9, %rd5, %rd7;
	ld.global.u32 	%r3, [%rd9];
	add.s32 	%r4, %r3, %r2;
	add.s64 	%rd10, %rd4, %rd7;
	st.global.u32 	[%rd10], %r4;
	ret;

}
	// .globl	_Z15thread_vect_addPiS_S_
.visible .entry _Z15thread_vect_addPiS_S_(
	.param .u64 .ptr .align 1 _Z15thread_vect_addPiS_S__param_0,
	.param .u64 .ptr .align 1 _Z15thread_vect_addPiS_S__param_1,
	.param .u64 .ptr .align 1 _Z15thread_vect_addPiS_S__param_2
)
{
	.reg .b32 	%r<5>;
	.reg .b64 	%rd<11>;

	ld.param.u64 	%rd1, [_Z15thread_vect_addPiS_S__param_0];
	ld.param.u64 	%rd2, [_Z15thread_vect_addPiS_S__param_1];
	ld.param.u64 	%rd3, [_Z15thread_vect_addPiS_S__param_2];
	cvta.to.global.u64 	%rd4, %rd3;
	cvta.to.global.u64 	%rd5, %rd2;
	cvta.to.global.u64 	%rd6, %rd1;
	mov.u32 	%r1, %tid.x;
	mul.wide.u32 	%rd7, %r1, 4;
	add.s64 	%rd8, %rd6, %rd7;
	ld.global.u32 	%r2, [%rd8];
	add.s64 	%rd9, %rd5, %rd7;
	ld.global.u32 	%r3, [%rd9];
	add.s32 	%r4, %r3, %r2;
	add.s64 	%rd10, %rd4, %rd7;
	st.global.u32 	[%rd10], %r4;
	ret;

}
	// .globl	_Z10thread_perPiS_S_
.visible .entry _Z10thread_perPiS_S_(
	.param .u64 .ptr .align 1 _Z10thread_perPiS_S__param_0,
	.param .u64 .ptr .align 1 _Z10thread_perPiS_S__param_1,
	.param .u64 .ptr .align 1 _Z10thread_perPiS_S__param_2
)
{
	.reg .b32 	%r<8>;
	.reg .b64 	%rd<11>;

	ld.param.u64 	%rd1, [_Z10thread_perPiS_S__param_0];
	ld.param.u64 	%rd2, [_Z10thread_perPiS_S__param_1];
	ld.param.u64 	%rd3, [_Z10thread_perPiS_S__param_2];
	cvta.to.global.u64 	%rd4, %rd3;
	cvta.to.global.u64 	%rd5, %rd2;
	cvta.to.global.u64 	%rd6, %rd1;
	mov.u32 	%r1, %tid.x;
	mov.u32 	%r2, %ctaid.x;
	mov.u32 	%r3, %ntid.x;
	mad.lo.s32 	%r4, %r2, %r3, %r1;
	mul.wide.s32 	%rd7, %r4, 4;
	add.s64 	%rd8, %rd6, %rd7;
	ld.global.u32 	%r5, [%rd8];
	add.s64 	%rd9, %rd5, %rd7;
	ld.global.u32 	%r6, [%rd9];
	add.s32 	%r7, %r6, %r5;
	add.s64 	%rd10, %rd4, %rd7;
	st.global.u32 	[%rd10], %r7;
	ret;

}


// ===== COMPILED SASS (sm_100) =====

	.target	sm_100

	.elftype	@"ET_EXEC"


//--------------------- .note.nv.tkinfo           --------------------------
	.section	.note.nv.tkinfo,"",@"SHT_NOTE"
	.sectionflags	@"SHF_NOTE_NV_TKINFO"
	.tkinfo
        /*0018*/ 	.word	0x00000002
        /*0030*/ 	.string	""
        /*0030*/ 	.string	"ptxas"
        /*0030*/ 	.string	"Cuda compilation tools, release 13.0, V13.0.88"
        /*0030*/ 	.string	"Build cuda_13.0.r13.0/compiler.36424714_0"
        /*0030*/ 	.string	"-arch sm_100 -m 64 "



//--------------------- .note.nv.cuinfo           --------------------------
	.section	.note.nv.cuinfo,"",@"SHT_NOTE"
	.sectionflags	@"SHF_NOTE_NV_CUINFO"
        /*0018*/ 	.short	0x0002
        /*001a*/ 	.short	0x0064
        /*001c*/ 	.short	0x0082
	.zero		2


//--------------------- .nv.info                  --------------------------
	.section	.nv.info,"",@"SHT_CUDA_INFO"
	.align	4


	//----- nvinfo : EIATTR_REGCOUNT
	.align		4
        /*0000*/ 	.byte	0x04, 0x2f
        /*0002*/ 	.short	(.L_1 - .L_0)
	.align		4
.L_0:
        /*0004*/ 	.word	index@(_Z10vector_addPiS_S_)
        /*0008*/ 	.word	0x0000000c


	//----- nvinfo : EIATTR_FRAME_SIZE
	.align		4
.L_1:
        /*000c*/ 	.byte	0x04, 0x11
        /*000e*/ 	.short	(.L_3 - .L_2)
	.align		4
.L_2:
        /*0010*/ 	.word	index@(_Z10vector_addPiS_S_)
        /*0014*/ 	.word	0x00000000


	//----- nvinfo : EIATTR_REGCOUNT
	.align		4
.L_3:
        /*0018*/ 	.byte	0x04, 0x2f
        /*001a*/ 	.short	(.L_5 - .L_4)
	.align		4
.L_4:
        /*001c*/ 	.word	index@(_Z15thread_vect_addPiS_S_)
        /*0020*/ 	.word	0x0000000c


	//----- nvinfo : EIATTR_FRAME_SIZE
	.align		4
.L_5:
        /*0024*/ 	.byte	0x04, 0x11
        /*0026*/ 	.short	(.L_7 - .L_6)
	.align		4
.L_6:
        /*0028*/ 	.word	index@(_Z15thread_vect_addPiS_S_)
        /*002c*/ 	.word	0x00000000


	//----- nvinfo : EIATTR_REGCOUNT
	.align		4
.L_7:
        /*0030*/ 	.byte	0x04, 0x2f
        /*0032*/ 	.short	(.L_9 - .L_8)
	.align		4
.L_8:
        /*0034*/ 	.word	index@(_Z10thread_perPiS_S_)
        /*0038*/ 	.word	0x0000000c


	//----- nvinfo : EIATTR_FRAME_SIZE
	.align		4
.L_9:
        /*003c*/ 	.byte	0x04, 0x11
        /*003e*/ 	.short	(.L_11 - .L_10)
	.align		4
.L_10:
        /*0040*/ 	.word	index@(_Z10thread_perPiS_S_)
        /*0044*/ 	.word	0x00000000


	//----- nvinfo : EIATTR_MIN_STACK_SIZE
	.align		4
.L_11:
        /*0048*/ 	.byte	0x04, 0x12
        /*004a*/ 	.short	(.L_13 - .L_12)
	.align		4
.L_12:
        /*004c*/ 	.word	index@(_Z10thread_perPiS_S_)
        /*0050*/ 	.word	0x00000000


	//----- nvinfo : EIATTR_MIN_STACK_SIZE
	.align		4
.L_13:
        /*0054*/ 	.byte	0x04, 0x12
        /*0056*/ 	.short	(.L_15 - .L_14)
	.align		4
.L_14:
        /*0058*/ 	.word	index@(_Z15thread_vect_addPiS_S_)
        /*005c*/ 	.word	0x00000000


	//----- nvinfo : EIATTR_MIN_STACK_SIZE
	.align		4
.L_15:
        /*0060*/ 	.byte	0x04, 0x12
        /*0062*/ 	.short	(.L_17 - .L_16)
	.align		4
.L_16:
        /*0064*/ 	.word	index@(_Z10vector_addPiS_S_)
        /*0068*/ 	.word	0x00000000
.L_17:


//--------------------- .nv.compat                --------------------------
	.section	.nv.compat,"",@"SHT_CUDA_COMPAT_INFO"
	.align	4
        /*0000*/ 	.byte	0x02, 0x09, 0x00, 0x00, 0x02, 0x02, 0x01, 0x00, 0x02, 0x05, 0x05, 0x00, 0x03, 0x07, 0x01, 0x01
        /*0010*/ 	.byte	0x02, 0x03, 0x00, 0x00, 0x02, 0x06, 0x01, 0x00, 0x04, 0x0b, 0x08, 0x00, 0x09, 0x00, 0x00, 0x00
        /*0020*/ 	.byte	0x00, 0x00, 0x00, 0x00


//--------------------- .nv.info._Z10thread_perPiS_S_ --------------------------
	.section	.nv.info._Z10thread_perPiS_S_,"",@"SHT_CUDA_INFO"
	.sectionflags	@""
	.align	4


	//----- nvinfo : EIATTR_CUDA_API_VERSION
	.align		4
        /*0000*/ 	.byte	0x04, 0x37
        /*0002*/ 	.short	(.L_19 - .L_18)
.L_18:
        /*0004*/ 	.word	0x00000082


	//----- nvinfo : EIATTR_KPARAM_INFO
	.align		4
.L_19:
        /*0008*/ 	.byte	0x04, 0x17
        /*000a*/ 	.short	(.L_21 - .L_20)
.L_20:
        /*000c*/ 	.word	0x00000000
        /*0010*/ 	.short	0x0002
        /*0012*/ 	.short	0x0010
        /*0014*/ 	.byte	0x00, 0xf5, 0x21, 0x00


	//----- nvinfo : EIATTR_KPARAM_INFO
	.align		4
.L_21:
        /*0018*/ 	.byte	0x04, 0x17
        /*001a*/ 	.short	(.L_23 - .L_22)
.L_22:
        /*001c*/ 	.word	0x00000000
        /*0020*/ 	.short	0x0001
        /*0022*/ 	.short	0x0008
        /*0024*/ 	.byte	0x00, 0xf5, 0x21, 0x00


	//----- nvinfo : EIATTR_KPARAM_INFO
	.align		4
.L_23:
        /*0028*/ 	.byte	0x04, 0x17
        /*002a*/ 	.short	(.L_25 - .L_24)
.L_24:
        /*002c*/ 	.word	0x00000000
        /*0030*/ 	.short	0x0000
        /*0032*/ 	.short	0x0000
        /*0034*/ 	.byte	0x00, 0xf5, 0x21, 0x00


	//----- nvinfo : EIATTR_SPARSE_MMA_MASK
	.align		4
.L_25:
        /*0038*/ 	.byte	0x03, 0x50
        /*003a*/ 	.short	0x0000


	//----- nvinfo : EIATTR_MAXREG_COUNT
	.align		4
        /*003c*/ 	.byte	0x03, 0x1b
        /*003e*/ 	.short	0x00ff


	//----- nvinfo : EIATTR_MERCURY_ISA_VERSION
	.align		4
        /*0040*/ 	.byte	0x03, 0x5f
        /*0042*/ 	.short	0x0101


	//----- nvinfo : EIATTR_VRC_CTA_INIT_COUNT
	.align		4
        /*0044*/ 	.byte	0x02, 0x4a
	.zero		1
	.zero		1


	//----- nvinfo : EIATTR_EXIT_INSTR_OFFSETS
	.align		4
        /*0048*/ 	.byte	0x04, 0x1c
        /*004a*/ 	.short	(.L_27 - .L_26)


	//   ....[0]....
.L_26:
        /*004c*/ 	.word	0x00000100


	//----- nvinfo : EIATTR_CBANK_PARAM_SIZE
	.align		4
.L_27:
        /*0050*/ 	.byte	0x03, 0x19
        /*0052*/ 	.short	0x0018


	//----- nvinfo : EIATTR_PARAM_CBANK
	.align		4
        /*0054*/ 	.byte	0x04, 0x0a
        /*0056*/ 	.short	(.L_29 - .L_28)
	.align		4
.L_28:
        /*0058*/ 	.word	index@(.nv.constant0._Z10thread_perPiS_S_)
        /*005c*/ 	.short	0x0380
        /*005e*/ 	.short	0x0018


	//----- nvinfo : EIATTR_SW_WAR
	.align		4
.L_29:
        /*0060*/ 	.byte	0x04, 0x36
        /*0062*/ 	.short	(.L_31 - .L_30)
.L_30:
        /*0064*/ 	.word	0x00000008
.L_31:


//--------------------- .nv.info._Z15thread_vect_addPiS_S_ --------------------------
	.section	.nv.info._Z15thread_vect_addPiS_S_,"",@"SHT_CUDA_INFO"
	.sectionflags	@""
	.align	4


	//----- nvinfo : EIATTR_CUDA_API_VERSION
	.align		4
        /*0000*/ 	.byte	0x04, 0x37
        /*0002*/ 	.short	(.L_33 - .L_32)
.L_32:
        /*0004*/ 	.word	0x00000082


	//----- nvinfo : EIATTR_KPARAM_INFO
	.align		4
.L_33:
        /*0008*/ 	.byte	0x04, 0x17
        /*000a*/ 	.short	(.L_35 - .L_34)
.L_34:
        /*000c*/ 	.word	0x00000000
        /*0010*/ 	.short	0x0002
        /*0012*/ 	.short	0x0010
        /*0014*/ 	.byte	0x00, 0xf5, 0x21, 0x00


	//----- nvinfo : EIATTR_KPARAM_INFO
	.align		4
.L_35:
        /*0018*/ 	.byte	0x04, 0x17
        /*001a*/ 	.short	(.L_37 - .L_36)
.L_36:
        /*001c*/ 	.word	0x00000000
        /*0020*/ 	.short	0x0001
        /*0022*/ 	.short	0x0008
        /*0024*/ 	.byte	0x00, 0xf5, 0x21, 0x00


	//----- nvinfo : EIATTR_KPARAM_INFO
	.align		4
.L_37:
        /*0028*/ 	.byte	0x04, 0x17
        /*002a*/ 	.short	(.L_39 - .L_38)
.L_38:
        /*002c*/ 	.word	0x00000000
        /*0030*/ 	.short	0x0000
        /*0032*/ 	.short	0x0000
        /*0034*/ 	.byte	0x00, 0xf5, 0x21, 0x00


	//----- nvinfo : EIATTR_SPARSE_MMA_MASK
	.align		4
.L_39:
        /*0038*/ 	.byte	0x03, 0x50
        /*003a*/ 	.short	0x0000


	//----- nvinfo : EIATTR_MAXREG_COUNT
	.align		4
        /*003c*/ 	.byte	0x03, 0x1b
        /*003e*/ 	.short	0x00ff


	//----- nvinfo : EIATTR_MERCURY_ISA_VERSION
	.align		4
        /*0040*/ 	.byte	0x03, 0x5f
        /*0042*/ 	.short	0x0101


	//----- nvinfo : EIATTR_VRC_CTA_INIT_COUNT
	.align		4
        /*0044*/ 	.byte	0x02, 0x4a
	.zero		1
	.zero		1


	//----- nvinfo : EIATTR_EXIT_INSTR_OFFSETS
	.align		4
        /*0048*/ 	.byte	0x04, 0x1c
        /*004a*/ 	.short	(.L_41 - .L_40)


	//   ....[0]....
.L_40:
        /*004c*/ 	.word	0x000000d0


	//----- nvinfo : EIATTR_CBANK_PARAM_SIZE
	.align		4
.L_41:
        /*0050*/ 	.byte	0x03, 0x19
        /*0052*/ 	.short	0x0018


	//----- nvinfo : EIATTR_PARAM_CBANK
	.align		4
        /*0054*/ 	.byte	0x04, 0x0a
        /*0056*/ 	.short	(.L_43 - .L_42)
	.align		4
.L_42:
        /*0058*/ 	.word	index@(.nv.constant0._Z15thread_vect_addPiS_S_)
        /*005c*/ 	.short	0x0380
        /*005e*/ 	.short	0x0018


	//----- nvinfo : EIATTR_SW_WAR
	.align		4
.L_43:
        /*0060*/ 	.byte	0x04, 0x36
        /*0062*/ 	.short	(.L_45 - .L_44)
.L_44:
        /*0064*/ 	.word	0x00000008
.L_45:


//--------------------- .nv.info._Z10vector_addPiS_S_ --------------------------
	.section	.nv.info._Z10vector_addPiS_S_,"",@"SHT_CUDA_INFO"
	.sectionflags	@""
	.align	4


	//----- nvinfo : EIATTR_CUDA_API_VERSION
	.align		4
        /*0000*/ 	.byte	0x04, 0x37
        /*0002*/ 	.short	(.L_47 - .L_46)
.L_46:
        /*0004*/ 	.word	0x00000082


	//----- nvinfo : EIATTR_KPARAM_INFO
	.align		4
.L_47:
        /*0008*/ 	.byte	0x04, 0x17
        /*000a*/ 	.short	(.L_49 - .L_48)
.L_48:
        /*000c*/ 	.word	0x00000000
        /*0010*/ 	.short	0x0002
        /*0012*/ 	.short	0x0010
        /*0014*/ 	.byte	0x00, 0xf5, 0x21, 0x00


	//----- nvinfo : EIATTR_KPARAM_INFO
	.align		4
.L_49:
        /*0018*/ 	.byte	0x04, 0x17
        /*001a*/ 	.short	(.L_51 - .L_50)
.L_50:
        /*001c*/ 	.word	0x00000000
        /*0020*/ 	.short	0x0001
        /*0022*/ 	.short	0x0008
        /*0024*/ 	.byte	0x00, 0xf5, 0x21, 0x00


	//----- nvinfo : EIATTR_KPARAM_INFO
	.align		4
.L_51:
        /*0028*/ 	.byte	0x04, 0x17
        /*002a*/ 	.short	(.L_53 - .L_52)
.L_52:
        /*002c*/ 	.word	0x00000000
        /*0030*/ 	.short	0x0000
        /*0032*/ 	.short	0x0000
        /*0034*/ 	.byte	0x00, 0xf5, 0x21, 0x00


	//----- nvinfo : EIATTR_SPARSE_MMA_MASK
	.align		4
.L_53:
        /*0038*/ 	.byte	0x03, 0x50
        /*003a*/ 	.short	0x0000


	//----- nvinfo : EIATTR_MAXREG_COUNT
	.align		4
        /*003c*/ 	.byte	0x03, 0x1b
        /*003e*/ 	.short	0x00ff


	//----- nvinfo : EIATTR_MERCURY_ISA_VERSION
	.align		4
        /*0040*/ 	.byte	0x03, 0x5f
        /*0042*/ 	.short	0x0101


	//----- nvinfo : EIATTR_VRC_CTA_INIT_COUNT
	.align		4
        /*0044*/ 	.byte	0x02, 0x4a
	.zero		1
	.zero		1


	//----- nvinfo : EIATTR_EXIT_INSTR_OFFSETS
	.align		4
        /*0048*/ 	.byte	0x04, 0x1c
        /*004a*/ 	.short	(.L_55 - .L_54)


	//   ....[0]....
.L_54:
        /*004c*/ 	.word	0x000000d0


	//----- nvinfo : EIATTR_CBANK_PARAM_SIZE
	.align		4
.L_55:
        /*0050*/ 	.byte	0x03, 0x19
        /*0052*/ 	.short	0x0018


	//----- nvinfo : EIATTR_PARAM_CBANK
	.align		4
        /*0054*/ 	.byte	0x04, 0x0a
        /*0056*/ 	.short	(.L_57 - .L_56)
	.align		4
.L_56:
        /*0058*/ 	.word	index@(.nv.constant0._Z10vector_addPiS_S_)
        /*005c*/ 	.short	0x0380
        /*005e*/ 	.short	0x0018


	//----- nvinfo : EIATTR_SW_WAR
	.align		4
.L_57:
        /*0060*/ 	.byte	0x04, 0x36
        /*0062*/ 	.short	(.L_59 - .L_58)
.L_58:
        /*0064*/ 	.word	0x00000008
.L_59:


//--------------------- .nv.callgraph             --------------------------
	.section	.nv.callgraph,"",@"SHT_CUDA_CALLGRAPH"
	.align	4
	.sectionentsize	8
	.align		4
        /*0000*/ 	.word	0x00000000
	.align		4
        /*0004*/ 	.word	0xffffffff
	.align		4
        /*0008*/ 	.word	0x00000000
	.align		4
        /*000c*/ 	.word	0xfffffffe
	.align		4
        /*0010*/ 	.word	0x00000000
	.align		4
        /*0014*/ 	.word	0xfffffffd
	.align		4
        /*0018*/ 	.word	0x00000000
	.align		4
        /*001c*/ 	.word	0xfffffffc


//--------------------- .text._Z10thread_perPiS_S_ --------------------------
	.section	.text._Z10thread_perPiS_S_,"ax",@progbits
	.align	128
        .global         _Z10thread_perPiS_S_
        .type           _Z10thread_perPiS_S_,@function
        .size           _Z10thread_perPiS_S_,(.L_x_3 - _Z10thread_perPiS_S_)
        .other          _Z10thread_perPiS_S_,@"STO_CUDA_ENTRY STV_DEFAULT"
_Z10thread_perPiS_S_:
.text._Z10thread_perPiS_S_:
[----:B------:R-:W-:Y:S01]  /*0000*/  LDC R1, c[0x0][0x37c] ;  /* 0x0000df00ff017b82 */ /* 0x000fe20000000800 */
[----:B------:R-:W0:Y:S07]  /*0010*/  S2R R9, SR_TID.X ;  /* 0x0000000000097919 */ /* 0x000e2e0000002100 */
[----:B------:R-:W0:Y:S01]  /*0020*/  S2UR UR6, SR_CTAID.X ;  /* 0x00000000000679c3 */ /* 0x000e220000002500 */
[----:B------:R-:W1:Y:S07]  /*0030*/  LDCU.64 UR4, c[0x0][0x358] ;  /* 0x00006b00ff0477ac */ /* 0x000e6e0008000a00 */
[----:B------:R-:W0:Y:S08]  /*0040*/  LDC R0, c[0x0][0x360] ;  /* 0x0000d800ff007b82 */ /* 0x000e300000000800 */
[----:B------:R-:W2:Y:S08]  /*0050*/  LDC.64 R2, c[0x0][0x380] ;  /* 0x0000e000ff027b82 */ /* 0x000eb00000000a00 */
[----:B------:R-:W3:Y:S01]  /*0060*/  LDC.64 R4, c[0x0][0x388] ;  /* 0x0000e200ff047b82 */ /* 0x000ee20000000a00 */
[----:B0-----:R-:W-:-:S07]  /*0070*/  IMAD R9, R0, UR6, R9 ;  /* 0x0000000600097c24 */ /* 0x001fce000f8e0209 */
[----:B------:R-:W0:Y:S01]  /*0080*/  LDC.64 R6, c[0x0][0x390] ;  /* 0x0000e400ff067b82 */ /* 0x000e220000000a00 */
[----:B--2---:R-:W-:-:S06]  /*0090*/  IMAD.WIDE R2, R9, 0x4, R2 ;  /* 0x0000000409027825 */ /* 0x004fcc00078e0202 */
[----:B-1----:R-:W2:Y:S01]  /*00a0*/  LDG.E R2, desc[UR4][R2.64] ;  /* 0x0000000402027981 */ /* 0x002ea2000c1e1900 */
[----:B---3--:R-:W-:-:S06]  /*00b0*/  IMAD.WIDE R4, R9, 0x4, R4 ;  /* 0x0000000409047825 */ /* 0x008fcc00078e0204 */
[----:B------:R-:W2:Y:S01]  /*00c0*/  LDG.E R5, desc[UR4][R4.64] ;  /* 0x0000000404057981 */ /* 0x000ea2000c1e1900 */
[----:B0-----:R-:W-:Y:S01]  /*00d0*/  IMAD.WIDE R6, R9, 0x4, R6 ;  /* 0x0000000409067825 */ /* 0x001fe200078e0206 */
[----:B--2---:R-:W-:-:S05]  /*00e0*/  IADD3 R9, PT, PT, R2, R5, RZ ;  /* 0x0000000502097210 */ /* 0x004fca0007ffe0ff */
[----:B------:R-:W-:Y:S01]  /*00f0*/  STG.E desc[UR4][R6.64], R9 ;  /* 0x0000000906007986 */ /* 0x000fe2000c101904 */
[----:B------:R-:W-:Y:S05]  /*0100*/  EXIT ;  /* 0x000000000000794d */ /* 0x000fea0003800000 */
.L_x_0:
[----:B------:R-:W-:-:S00]  /*0110*/  BRA `(.L_x_0) ;  /* 0xfffffffc00fc7947 */ /* 0x000fc0000383ffff */
[----:B------:R-:W-:-:S00]  /*0120*/  NOP ;  /* 0x0000000000007918 */ /* 0x000fc00000000000 */
        /* <DEDUP_REMOVED lines=13> */
.L_x_3:


//--------------------- .text._Z15thread_vect_addPiS_S_ --------------------------
	.section	.text._Z15thread_vect_addPiS_S_,"ax",@progbits
	.align	128
        .global         _Z15thread_vect_addPiS_S_
        .type           _Z15thread_vect_addPiS_S_,@function
        .size           _Z15thread_vect_addPiS_S_,(.L_x_4 - _Z15thread_vect_addPiS_S_)
        .other          _Z15thread_vect_addPiS_S_,@"STO_CUDA_ENTRY STV_DEFAULT"
_Z15thread_vect_addPiS_S_:
.text._Z15thread_vect_addPiS_S_:
[----:B------:R-:W-:Y:S01]  /*0000*/  LDC R1, c[0x0][0x37c] ;  /* 0x0000df00ff017b82 */ /* 0x000fe20000000800 */
[----:B------:R-:W0:Y:S07]  /*0010*/  S2R R9, SR_TID.X ;  /* 0x0000000000097919 */ /* 0x000e2e0000002100 */
[----:B------:R-:W0:Y:S01]  /*0020*/  LDC.64 R2, c[0x0][0x380] ;  /* 0x0000e000ff027b82 */ /* 0x000e220000000a00 */
[----:B------:R-:W1:Y:S07]  /*0030*/  LDCU.64 UR4, c[0x0][0x358] ;  /* 0x00006b00ff0477ac */ /* 0x000e6e0008000a00 */
[----:B------:R-:W2:Y:S08]  /*0040*/  LDC.64 R4, c[0x0][0x388] ;  /* 0x0000e200ff047b82 */ /* 0x000eb00000000a00 */
[----:B------:R-:W3:Y:S01]  /*0050*/  LDC.64 R6, c[0x0][0x390] ;  /* 0x0000e400ff067b82 */ /* 0x000ee20000000a00 */
[----:B0-----:R-:W-:-:S04]  /*0060*/  IMAD.WIDE.U32 R2, R9, 0x4, R2 ;  /* 0x0000000409027825 */ /* 0x001fc800078e0002 */
[C---:B--2---:R-:W-:Y:S02]  /*0070*/  IMAD.WIDE.U32 R4, R9.reuse, 0x4, R4 ;  /* 0x0000000409047825 */ /* 0x044fe400078e0004 */
[----:B-1----:R-:W2:Y:S04]  /*0080*/  LDG.E R2, desc[UR4][R2.64] ;  /* 0x0000000402027981 */ /* 0x002ea8000c1e1900 */
[----:B------:R-:W2:Y:S01]  /*0090*/  LDG.E R5, desc[UR4][R4.64] ;  /* 0x0000000404057981 */ /* 0x000ea2000c1e1900 */
[----:B---3--:R-:W-:Y:S01]  /*00a0*/  IMAD.WIDE.U32 R6, R9, 0x4, R6 ;  /* 0x0000000409067825 */ /* 0x008fe200078e0006 */
[----:B--2---:R-:W-:-:S05]  /*00b0*/  IADD3 R9, PT, PT, R2, R5, RZ ;  /* 0x0000000502097210 */ /* 0x004fca0007ffe0ff */
[----:B------:R-:W-:Y:S01]  /*00c0*/  STG.E desc[UR4][R6.64], R9 ;  /* 0x0000000906007986 */ /* 0x000fe2000c101904 */
[----:B------:R-:W-:Y:S05]  /*00d0*/  EXIT ;  /* 0x000000000000794d */ /* 0x000fea0003800000 */
.L_x_1:
        /* <DEDUP_REMOVED lines=10> */
.L_x_4:


//--------------------- .text._Z10vector_addPiS_S_ --------------------------
	.section	.text._Z10vector_addPiS_S_,"ax",@progbits
	.align	128
        .global         _Z10vector_addPiS_S_
        .type           _Z10vector_addPiS_S_,@function
        .size           _Z10vector_addPiS_S_,(.L_x_5 - _Z10vector_addPiS_S_)
        .other          _Z10vector_addPiS_S_,@"STO_CUDA_ENTRY STV_DEFAULT"
_Z10vector_addPiS_S_:
.text._Z10vector_addPiS_S_:
[----:B------:R-:W-:Y:S01]  /*0000*/  LDC R1, c[0x0][0x37c] ;  /* 0x0000df00ff017b82 */ /* 0x000fe20000000800 */
[----:B------:R-:W0:Y:S07]  /*0010*/  S2R R9, SR_CTAID.X ;  /* 0x0000000000097919 */ /* 0x000e2e0000002500 */
        /* <DEDUP_REMOVED lines=12> */
.L_x_2:
        /* <DEDUP_REMOVED lines=10> */
.L_x_5:


//--------------------- .nv.shared.reserved.0     --------------------------
	.section	.nv.shared.reserved.0,"aw",@nobits
	.weak		__nv_reservedSMEM_offset_0_alias
	.size		__nv_reservedSMEM_offset_0_alias, 0, 64
	.other		__nv_reservedSMEM_offset_0_alias,@"STO_CUDA_RESERVED_SHARED STV_DEFAULT"
__nv_reservedSMEM_offset_0_alias:
	.zero		0
	.zero		64


//--------------------- .nv.constant0._Z10thread_perPiS_S_ --------------------------
	.section	.nv.constant0._Z10thread_perPiS_S_,"a",@progbits
	.sectionflags	@""
	.align	4
.nv.constant0._Z10thread_perPiS_S_:
	.zero		920


//--------------------- .nv.constant0._Z15thread_vect_addPiS_S_ --------------------------
	.section	.nv.constant0._Z15thread_vect_addPiS_S_,"a",@progbits
	.sectionflags	@""
	.align	4
.nv.constant0._Z15thread_vect_addPiS_S_:
	.zero		920


//--------------------- .nv.constant0._Z10vector_addPiS_S_ --------------------------
	.section	.nv.constant0._Z10vector_addPiS_S_,"a",@progbits
	.sectionflags	@""
	.align	4
.nv.constant0._Z10vector_addPiS_S_:
	.zero		920


//--------------------- SYMBOLS --------------------------

	.type		.nv.reservedSmem.offset0,@object
	.size		.nv.reservedSmem.offset0,0x4
